//
// Generated by NVIDIA NVVM Compiler
//
// Compiler Build ID: CL-36424714
// Cuda compilation tools, release 13.0, V13.0.88
// Based on NVVM 20.0.0
//

.version 9.0
.target sm_100
.address_size 64

	// .globl	_Z16sum_kernel_blockPiS_i
.extern .shared .align 16 .b8 temp[];

.visible .entry _Z16sum_kernel_blockPiS_i(
	.param .u64 .ptr .align 1 _Z16sum_kernel_blockPiS_i_param_0,
	.param .u64 .ptr .align 1 _Z16sum_kernel_blockPiS_i_param_1,
	.param .u32 _Z16sum_kernel_blockPiS_i_param_2
)
{
	.reg .pred 	%p<7>;
	.reg .b32 	%r<56>;
	.reg .b64 	%rd<7>;

	ld.param.u64 	%rd2, [_Z16sum_kernel_blockPiS_i_param_0];
	ld.param.u64 	%rd3, [_Z16sum_kernel_blockPiS_i_param_1];
	ld.param.u32 	%r22, [_Z16sum_kernel_blockPiS_i_param_2];
	mov.u32 	%r1, %tid.x;
	mov.u32 	%r2, %ntid.x;
	mov.u32 	%r23, %ctaid.x;
	mad.lo.s32 	%r49, %r2, %r23, %r1;
	shr.s32 	%r24, %r22, 31;
	shr.u32 	%r25, %r24, 30;
	add.s32 	%r26, %r22, %r25;
	shr.s32 	%r4, %r26, 2;
	setp.ge.s32 	%p1, %r49, %r4;
	mov.b32 	%r54, 0;
	@%p1 bra 	$L__BB0_3;
	mov.u32 	%r28, %nctaid.x;
	mul.lo.s32 	%r5, %r2, %r28;
	cvta.to.global.u64 	%rd1, %rd3;
	mov.b32 	%r54, 0;
$L__BB0_2:
	mul.wide.s32 	%rd4, %r49, 16;
	add.s64 	%rd5, %rd1, %rd4;
	ld.global.v4.u32 	{%r29, %r30, %r31, %r32}, [%rd5];
	add.s32 	%r33, %r29, %r54;
	add.s32 	%r34, %r33, %r30;
	add.s32 	%r35, %r34, %r31;
	add.s32 	%r54, %r35, %r32;
	add.s32 	%r49, %r49, %r5;
	setp.lt.s32 	%p2, %r49, %r4;
	@%p2 bra 	$L__BB0_2;
$L__BB0_3:
	mov.u32 	%r36, %tid.y;
	mov.u32 	%r37, %tid.z;
	mov.u32 	%r38, %ntid.y;
	mad.lo.s32 	%r39, %r37, %r38, %r36;
	mul.lo.s32 	%r11, %r39, %r2;
	add.s32 	%r12, %r11, %r1;
	mul.lo.s32 	%r40, %r2, %r38;
	mov.u32 	%r41, %ntid.z;
	mul.lo.s32 	%r52, %r40, %r41;
	setp.lt.u32 	%p3, %r52, 2;
	@%p3 bra 	$L__BB0_8;
	shl.b32 	%r42, %r12, 2;
	mov.u32 	%r43, temp;
	add.s32 	%r14, %r43, %r42;
$L__BB0_5:
	shr.u32 	%r17, %r52, 1;
	st.shared.u32 	[%r14], %r54;
	barrier.sync 	0;
	setp.le.u32 	%p4, %r17, %r12;
	@%p4 bra 	$L__BB0_7;
	shl.b32 	%r44, %r17, 2;
	add.s32 	%r45, %r14, %r44;
	ld.shared.u32 	%r46, [%r45];
	add.s32 	%r54, %r46, %r54;
$L__BB0_7:
	barrier.sync 	0;
	setp.gt.u32 	%p5, %r52, 3;
	mov.u32 	%r52, %r17;
	@%p5 bra 	$L__BB0_5;
$L__BB0_8:
	or.b32  	%r47, %r11, %r1;
	setp.ne.s32 	%p6, %r47, 0;
	@%p6 bra 	$L__BB0_10;
	cvta.to.global.u64 	%rd6, %rd2;
	atom.global.add.u32 	%r48, [%rd6], %r54;
$L__BB0_10:
	ret;

}


// ===== COMPILED SASS (sm_100) =====

	.target	sm_100

	.elftype	@"ET_EXEC"


//--------------------- .note.nv.tkinfo           --------------------------
	.section	.note.nv.tkinfo,"",@"SHT_NOTE"
	.sectionflags	@"SHF_NOTE_NV_TKINFO"
	.tkinfo
        /*0018*/ 	.word	0x00000002
        /*0030*/ 	.string	""
        /*0030*/ 	.string	"ptxas"
        /*0030*/ 	.string	"Cuda compilation tools, release 13.0, V13.0.88"
        /*0030*/ 	.string	"Build cuda_13.0.r13.0/compiler.36424714_0"
        /*0030*/ 	.string	"-arch sm_100 -m 64 "



//--------------------- .note.nv.cuinfo           --------------------------
	.section	.note.nv.cuinfo,"",@"SHT_NOTE"
	.sectionflags	@"SHF_NOTE_NV_CUINFO"
        /*0018*/ 	.short	0x0002
        /*001a*/ 	.short	0x0064
        /*001c*/ 	.short	0x0082
	.zero		2


//--------------------- .nv.info                  --------------------------
	.section	.nv.info,"",@"SHT_CUDA_INFO"
	.align	4


	//----- nvinfo : EIATTR_REGCOUNT
	.align		4
        /*0000*/ 	.byte	0x04, 0x2f
        /*0002*/ 	.short	(.L_1 - .L_0)
	.align		4
.L_0:
        /*0004*/ 	.word	index@(_Z16sum_kernel_blockPiS_i)
        /*0008*/ 	.word	0x00000010


	//----- nvinfo : EIATTR_FRAME_SIZE
	.align		4
.L_1:
        /*000c*/ 	.byte	0x04, 0x11
        /*000e*/ 	.short	(.L_3 - .L_2)
	.align		4
.L_2:
        /*0010*/ 	.word	index@(_Z16sum_kernel_blockPiS_i)
        /*0014*/ 	.word	0x00000000


	//----- nvinfo : EIATTR_MIN_STACK_SIZE
	.align		4
.L_3:
        /*0018*/ 	.byte	0x04, 0x12
        /*001a*/ 	.short	(.L_5 - .L_4)
	.align		4
.L_4:
        /*001c*/ 	.word	index@(_Z16sum_kernel_blockPiS_i)
        /*0020*/ 	.word	0x00000000
.L_5:


//--------------------- .nv.compat                --------------------------
	.section	.nv.compat,"",@"SHT_CUDA_COMPAT_INFO"
	.align	4
        /*0000*/ 	.byte	0x02, 0x09, 0x00, 0x00, 0x02, 0x02, 0x01, 0x00, 0x02, 0x05, 0x05, 0x00, 0x03, 0x07, 0x01, 0x01
        /*0010*/ 	.byte	0x02, 0x03, 0x00, 0x00, 0x02, 0x06, 0x01, 0x00, 0x04, 0x0b, 0x08, 0x00, 0x09, 0x00, 0x00, 0x00
        /*0020*/ 	.byte	0x00, 0x00, 0x00, 0x00


//--------------------- .nv.info._Z16sum_kernel_blockPiS_i --------------------------
	.section	.nv.info._Z16sum_kernel_blockPiS_i,"",@"SHT_CUDA_INFO"
	.sectionflags	@""
	.align	4


	//----- nvinfo : EIATTR_CUDA_API_VERSION
	.align		4
        /*0000*/ 	.byte	0x04, 0x37
        /*0002*/ 	.short	(.L_7 - .L_6)
.L_6:
        /*0004*/ 	.word	0x00000082


	//----- nvinfo : EIATTR_KPARAM_INFO
	.align		4
.L_7:
        /*0008*/ 	.byte	0x04, 0x17
        /*000a*/ 	.short	(.L_9 - .L_8)
.L_8:
        /*000c*/ 	.word	0x00000000
        /*0010*/ 	.short	0x0002
        /*0012*/ 	.short	0x0010
        /*0014*/ 	.byte	0x00, 0xf0, 0x11, 0x00


	//----- nvinfo : EIATTR_KPARAM_INFO
	.align		4
.L_9:
        /*0018*/ 	.byte	0x04, 0x17
        /*001a*/ 	.short	(.L_11 - .L_10)
.L_10:
        /*001c*/ 	.word	0x00000000
        /*0020*/ 	.short	0x0001
        /*0022*/ 	.short	0x0008
        /*0024*/ 	.byte	0x00, 0xf5, 0x21, 0x00


	//----- nvinfo : EIATTR_KPARAM_INFO
	.align		4
.L_11:
        /*0028*/ 	.byte	0x04, 0x17
        /*002a*/ 	.short	(.L_13 - .L_12)
.L_12:
        /*002c*/ 	.word	0x00000000
        /*0030*/ 	.short	0x0000
        /*0032*/ 	.short	0x0000
        /*0034*/ 	.byte	0x00, 0xf5, 0x21, 0x00


	//----- nvinfo : EIATTR_SPARSE_MMA_MASK
	.align		4
.L_13:
        /*0038*/ 	.byte	0x03, 0x50
        /*003a*/ 	.short	0x0000


	//----- nvinfo : EIATTR_MAXREG_COUNT
	.align		4
        /*003c*/ 	.byte	0x03, 0x1b
        /*003e*/ 	.short	0x00ff


	//----- nvinfo : EIATTR_NUM_BARRIERS
	.align		4
        /*0040*/ 	.byte	0x02, 0x4c
        /*0042*/ 	.byte	0x01
	.zero		1


	//----- nvinfo : EIATTR_MERCURY_ISA_VERSION
	.align		4
        /*0044*/ 	.byte	0x03, 0x5f
        /*0046*/ 	.short	0x0101


	//----- nvinfo : EIATTR_INT_WARP_WIDE_INSTR_OFFSETS
	.align		4
        /*0048*/ 	.byte	0x04, 0x31
        /*004a*/ 	.short	(.L_15 - .L_14)


	//   ....[0]....
.L_14:
        /*004c*/ 	.word	0x00000380


	//   ....[1]....
        /*0050*/ 	.word	0x000003a0


	//----- nvinfo : EIATTR_COOP_GROUP_MASK_REGIDS
	.align		4
.L_15:
        /*0054*/ 	.byte	0x04, 0x29
        /*0056*/ 	.short	(.L_17 - .L_16)


	//   ....[0]....
.L_16:
        /*0058*/ 	.word	0xffffffff


	//   ....[1]....
        /*005c*/ 	.word	0xffffffff


	//----- nvinfo : EIATTR_COOP_GROUP_INSTR_OFFSETS
	.align		4
.L_17:
        /*0060*/ 	.byte	0x04, 0x28
        /*0062*/ 	.short	(.L_19 - .L_18)


	//   ....[0]....
.L_18:
        /*0064*/ 	.word	0x000002d0


	//   ....[1]....
        /*0068*/ 	.word	0x00000340


	//----- nvinfo : EIATTR_VRC_CTA_INIT_COUNT
	.align		4
.L_19:
        /*006c*/ 	.byte	0x02, 0x4a
	.zero		1
	.zero		1


	//----- nvinfo : EIATTR_EXIT_INSTR_OFFSETS
	.align		4
        /*0070*/ 	.byte	0x04, 0x1c
        /*0072*/ 	.short	(.L_21 - .L_20)


	//   ....[0]....
.L_20:
        /*0074*/ 	.word	0x00000360


	//   ....[1]....
        /*0078*/ 	.word	0x000003f0


	//----- nvinfo : EIATTR_CRS_STACK_SIZE
	.align		4
.L_21:
        /*007c*/ 	.byte	0x04, 0x1e
        /*007e*/ 	.short	(.L_23 - .L_22)
.L_22:
        /*0080*/ 	.word	0x00000000


	//----- nvinfo : EIATTR_CBANK_PARAM_SIZE
	.align		4
.L_23:
        /*0084*/ 	.byte	0x03, 0x19
        /*0086*/ 	.short	0x0014


	//----- nvinfo : EIATTR_PARAM_CBANK
	.align		4
        /*0088*/ 	.byte	0x04, 0x0a
        /*008a*/ 	.short	(.L_25 - .L_24)
	.align		4
.L_24:
        /*008c*/ 	.word	index@(.nv.constant0._Z16sum_kernel_blockPiS_i)
        /*0090*/ 	.short	0x0380
        /*0092*/ 	.short	0x0014


	//----- nvinfo : EIATTR_SW_WAR
	.align		4
.L_25:
        /*0094*/ 	.byte	0x04, 0x36
        /*0096*/ 	.short	(.L_27 - .L_26)
.L_26:
        /*0098*/ 	.word	0x00000008
.L_27:


//--------------------- .nv.callgraph             --------------------------
	.section	.nv.callgraph,"",@"SHT_CUDA_CALLGRAPH"
	.align	4
	.sectionentsize	8
	.align		4
        /*0000*/ 	.word	0x00000000
	.align		4
        /*0004*/ 	.word	0xffffffff
	.align		4
        /*0008*/ 	.word	0x00000000
	.align		4
        /*000c*/ 	.word	0xfffffffe
	.align		4
        /*0010*/ 	.word	0x00000000
	.align		4
        /*0014*/ 	.word	0xfffffffd
	.align		4
        /*0018*/ 	.word	0x00000000
	.align		4
        /*001c*/ 	.word	0xfffffffc


//--------------------- .text._Z16sum_kernel_blockPiS_i --------------------------
	.section	.text._Z16sum_kernel_blockPiS_i,"ax",@progbits
	.align	128
        .global         _Z16sum_kernel_blockPiS_i
        .type           _Z16sum_kernel_blockPiS_i,@function
        .size           _Z16sum_kernel_blockPiS_i,(.L_x_6 - _Z16sum_kernel_blockPiS_i)
        .other          _Z16sum_kernel_blockPiS_i,@"STO_CUDA_ENTRY STV_DEFAULT"
_Z16sum_kernel_blockPiS_i:
.text._Z16sum_kernel_blockPiS_i:
[----:B------:R-:W-:Y:S01]  /*0000*/  LDC R1, c[0x0][0x37c] ;  /* 0x0000df00ff017b82 */ /* 0x000fe20000000800 */
[----:B------:R-:W0:Y:S01]  /*0010*/  S2R R11, SR_TID.X ;  /* 0x00000000000b7919 */ /* 0x000e220000002100 */
[----:B------:R-:W1:Y:S01]  /*0020*/  LDCU UR5, c[0x0][0x390] ;  /* 0x00007200ff0577ac */ /* 0x000e620008000800 */
[----:B------:R-:W-:Y:S01]  /*0030*/  BSSY.RECONVERGENT B0, `(.L_x_0) ;  /* 0x0000018000007945 */ /* 0x000fe20003800200 */
[----:B------:R-:W-:Y:S01]  /*0040*/  IMAD.MOV.U32 R8, RZ, RZ, RZ ;  /* 0x000000ffff087224 */ /* 0x000fe200078e00ff */
[----:B------:R-:W0:Y:S01]  /*0050*/  S2R R0, SR_CTAID.X ;  /* 0x0000000000007919 */ /* 0x000e220000002500 */
[----:B------:R-:W0:Y:S01]  /*0060*/  LDCU UR6, c[0x0][0x360] ;  /* 0x00006c00ff0677ac */ /* 0x000e220008000800 */
[----:B------:R-:W2:Y:S01]  /*0070*/  S2R R10, SR_TID.Y ;  /* 0x00000000000a7919 */ /* 0x000ea20000002200 */
[----:B------:R-:W3:Y:S01]  /*0080*/  LDCU.64 UR8, c[0x0][0x358] ;  /* 0x00006b00ff0877ac */ /* 0x000ee20008000a00 */
[----:B------:R-:W4:Y:S01]  /*0090*/  S2R R13, SR_TID.Z ;  /* 0x00000000000d7919 */ /* 0x000f220000002300 */
[----:B-1----:R-:W-:-:S04]  /*00a0*/  USHF.R.S32.HI UR4, URZ, 0x1f, UR5 ;  /* 0x0000001fff047899 */ /* 0x002fc80008011405 */
[----:B------:R-:W-:-:S04]  /*00b0*/  ULEA.HI UR4, UR4, UR5, URZ, 0x2 ;  /* 0x0000000504047291 */ /* 0x000fc8000f8f10ff */
[----:B------:R-:W-:Y:S01]  /*00c0*/  USHF.R.S32.HI UR4, URZ, 0x2, UR4 ;  /* 0x00000002ff047899 */ /* 0x000fe20008011404 */
[----:B0-----:R-:W-:-:S05]  /*00d0*/  IMAD R0, R0, UR6, R11 ;  /* 0x0000000600007c24 */ /* 0x001fca000f8e020b */
[----:B------:R-:W-:-:S13]  /*00e0*/  ISETP.GE.AND P0, PT, R0, UR4, PT ;  /* 0x0000000400007c0c */ /* 0x000fda000bf06270 */
[----:B--234-:R-:W-:Y:S05]  /*00f0*/  @P0 BRA `(.L_x_1) ;  /* 0x00000000002c0947 */ /* 0x01cfea0003800000 */
[----:B------:R-:W0:Y:S01]  /*0100*/  LDC R9, c[0x0][0x370] ;  /* 0x0000dc00ff097b82 */ /* 0x000e220000000800 */
[----:B------:R-:W-:-:S07]  /*0110*/  IMAD.MOV.U32 R8, RZ, RZ, RZ ;  /* 0x000000ffff087224 */ /* 0x000fce00078e00ff */
[----:B------:R-:W1:Y:S01]  /*0120*/  LDC.64 R2, c[0x0][0x388] ;  /* 0x0000e200ff027b82 */ /* 0x000e620000000a00 */
[----:B0-----:R-:W-:-:S07]  /*0130*/  IMAD R9, R9, UR6, RZ ;  /* 0x0000000609097c24 */ /* 0x001fce000f8e02ff */
.L_x_2:
[----:B-1----:R-:W-:-:S06]  /*0140*/  IMAD.WIDE R4, R0, 0x10, R2 ;  /* 0x0000001000047825 */ /* 0x002fcc00078e0202 */
[----:B------:R-:W2:Y:S01]  /*0150*/  LDG.E.128 R4, desc[UR8][R4.64] ;  /* 0x0000000804047981 */ /* 0x000ea2000c1e1d00 */
[----:B------:R-:W-:-:S05]  /*0160*/  IMAD.IADD R0, R9, 0x1, R0 ;  /* 0x0000000109007824 */ /* 0x000fca00078e0200 */
[----:B------:R-:W-:Y:S02]  /*0170*/  ISETP.GE.AND P0, PT, R0, UR4, PT ;  /* 0x0000000400007c0c */ /* 0x000fe4000bf06270 */
[----:B--2---:R-:W-:-:S04]  /*0180*/  IADD3 R8, PT, PT, R5, R4, R8 ;  /* 0x0000000405087210 */ /* 0x004fc80007ffe008 */
[----:B------:R-:W-:-:S07]  /*0190*/  IADD3 R8, PT, PT, R7, R8, R6 ;  /* 0x0000000807087210 */ /* 0x000fce0007ffe006 */
[----:B------:R-:W-:Y:S05]  /*01a0*/  @!P0 BRA `(.L_x_2) ;  /* 0xfffffffc00e48947 */ /* 0x000fea000383ffff */
.L_x_1:
[----:B------:R-:W-:Y:S05]  /*01b0*/  BSYNC.RECONVERGENT B0 ;  /* 0x0000000000007941 */ /* 0x000fea0003800200 */
.L_x_0:
[----:B------:R-:W0:Y:S01]  /*01c0*/  LDCU UR4, c[0x0][0x364] ;  /* 0x00006c80ff0477ac */ /* 0x000e220008000800 */
[----:B------:R-:W1:Y:S01]  /*01d0*/  LDCU UR5, c[0x0][0x368] ;  /* 0x00006d00ff0577ac */ /* 0x000e620008000800 */
[----:B0-----:R-:W-:Y:S01]  /*01e0*/  IMAD R0, R13, UR4, R10 ;  /* 0x000000040d007c24 */ /* 0x001fe2000f8e020a */
[----:B------:R-:W-:-:S03]  /*01f0*/  UIMAD UR4, UR6, UR4, URZ ;  /* 0x00000004060472a4 */ /* 0x000fc6000f8e02ff */
[----:B------:R-:W-:Y:S01]  /*0200*/  IMAD R0, R0, UR6, RZ ;  /* 0x0000000600007c24 */ /* 0x000fe2000f8e02ff */
[----:B-1----:R-:W-:-:S04]  /*0210*/  UIMAD UR4, UR4, UR5, URZ ;  /* 0x00000005040472a4 */ /* 0x002fc8000f8e02ff */
[----:B------:R-:W-:Y:S01]  /*0220*/  UISETP.GE.U32.AND UP0, UPT, UR4, 0x2, UPT ;  /* 0x000000020400788c */ /* 0x000fe2000bf06070 */
[----:B------:R-:W-:-:S08]  /*0230*/  LOP3.LUT P0, RZ, R0, R11, RZ, 0xfc, !PT ;  /* 0x0000000b00ff7212 */ /* 0x000fd0000780fcff */
[----:B------:R-:W-:Y:S05]  /*0240*/  BRA.U !UP0, `(.L_x_3) ;  /* 0x0000000108447547 */ /* 0x000fea000b800000 */
[----:B------:R-:W0:Y:S01]  /*0250*/  S2UR UR6, SR_CgaCtaId ;  /* 0x00000000000679c3 */ /* 0x000e220000008800 */
[----:B------:R-:W-:Y:S01]  /*0260*/  UMOV UR5, 0x400 ;  /* 0x0000040000057882 */ /* 0x000fe20000000000 */
[----:B------:R-:W-:Y:S01]  /*0270*/  IADD3 R0, PT, PT, R0, R11, RZ ;  /* 0x0000000b00007210 */ /* 0x000fe20007ffe0ff */
[----:B------:R-:W-:Y:S01]  /*0280*/  IMAD.U32 R2, RZ, RZ, UR4 ;  /* 0x00000004ff027e24 */ /* 0x000fe2000f8e00ff */
[----:B0-----:R-:W-:-:S06]  /*0290*/  ULEA UR5, UR6, UR5, 0x18 ;  /* 0x0000000506057291 */ /* 0x001fcc000f8ec0ff */
[----:B------:R-:W-:-:S07]  /*02a0*/  LEA R3, R0, UR5, 0x2 ;  /* 0x0000000500037c11 */ /* 0x000fce000f8e10ff */
.L_x_4:
[----:B------:R-:W-:Y:S01]  /*02b0*/  SHF.R.U32.HI R6, RZ, 0x1, R2 ;  /* 0x00000001ff067819 */ /* 0x000fe20000011602 */
[----:B------:R-:W-:Y:S01]  /*02c0*/  STS [R3], R8 ;  /* 0x0000000803007388 */ /* 0x000fe20000000800 */
[----:B------:R-:W-:Y:S02]  /*02d0*/  BAR.SYNC.DEFER_BLOCKING 0x0 ;  /* 0x0000000000007b1d */ /* 0x000fe40000010000 */
[----:B------:R-:W-:Y:S02]  /*02e0*/  ISETP.GT.U32.AND P1, PT, R6, R0, PT ;  /* 0x000000000600720c */ /* 0x000fe40003f24070 */
[----:B------:R-:W-:Y:S02]  /*02f0*/  ISETP.GT.U32.AND P2, PT, R2, 0x3, PT ;  /* 0x000000030200780c */ /* 0x000fe40003f44070 */
[----:B------:R-:W-:-:S09]  /*0300*/  MOV R2, R6 ;  /* 0x0000000600027202 */ /* 0x000fd20000000f00 */
[----:B------:R-:W-:-:S05]  /*0310*/  @P1 IMAD R4, R6, 0x4, R3 ;  /* 0x0000000406041824 */ /* 0x000fca00078e0203 */
[----:B------:R-:W0:Y:S02]  /*0320*/  @P1 LDS R5, [R4] ;  /* 0x0000000004051984 */ /* 0x000e240000000800 */
[----:B0-----:R-:W-:Y:S01]  /*0330*/  @P1 IMAD.IADD R8, R8, 0x1, R5 ;  /* 0x0000000108081824 */ /* 0x001fe200078e0205 */
[----:B------:R-:W-:Y:S06]  /*0340*/  BAR.SYNC.DEFER_BLOCKING 0x0 ;  /* 0x0000000000007b1d */ /* 0x000fec0000010000 */
[----:B------:R-:W-:Y:S05]  /*0350*/  @P2 BRA `(.L_x_4) ;  /* 0xfffffffc00d42947 */ /* 0x000fea000383ffff */
.L_x_3:
[----:B------:R-:W-:Y:S05]  /*0360*/  @P0 EXIT ;  /* 0x000000000000094d */ /* 0x000fea0003800000 */
[----:B------:R-:W0:Y:S01]  /*0370*/  S2R R0, SR_LANEID ;  /* 0x0000000000007919 */ /* 0x000e220000000000 */
[----:B------:R-:W1:Y:S08]  /*0380*/  REDUX.SUM UR5, R8 ;  /* 0x00000000080573c4 */ /* 0x000e70000000c000 */
[----:B------:R-:W2:Y:S01]  /*0390*/  LDC.64 R2, c[0x0][0x380] ;  /* 0x0000e000ff027b82 */ /* 0x000ea20000000a00 */
[----:B------:R-:W-:-:S02]  /*03a0*/  VOTEU.ANY UR4, UPT, PT ;  /* 0x0000000000047886 */ /* 0x000fc400038e0100 */
[----:B------:R-:W-:Y:S01]  /*03b0*/  UFLO.U32 UR4, UR4 ;  /* 0x00000004000472bd */ /* 0x000fe200080e0000 */
[----:B-1----:R-:W-:-:S05]  /*03c0*/  MOV R5, UR5 ;  /* 0x0000000500057c02 */ /* 0x002fca0008000f00 */
[----:B0-----:R-:W-:-:S13]  /*03d0*/  ISETP.EQ.U32.AND P0, PT, R0, UR4, PT ;  /* 0x0000000400007c0c */ /* 0x001fda000bf02070 */
[----:B--2---:R-:W-:Y:S01]  /*03e0*/  @P0 REDG.E.ADD.STRONG.GPU desc[UR8][R2.64], R5 ;  /* 0x000000050200098e */ /* 0x004fe2000c12e108 */
[----:B------:R-:W-:Y:S05]  /*03f0*/  EXIT ;  /* 0x000000000000794d */ /* 0x000fea0003800000 */
.L_x_5:
[----:B------:R-:W-:-:S00]  /*0400*/  BRA `(.L_x_5) ;  /* 0xfffffffc00fc7947 */ /* 0x000fc0000383ffff */
[----:B------:R-:W-:-:S00]  /*0410*/  NOP ;  /* 0x0000000000007918 */ /* 0x000fc00000000000 */
        /* <DEDUP_REMOVED lines=14> */
.L_x_6:


//--------------------- .nv.shared._Z16sum_kernel_blockPiS_i --------------------------
	.section	.nv.shared._Z16sum_kernel_blockPiS_i,"aw",@nobits
	.sectionflags	@""
	.align	16
	.zero		1024


//--------------------- .nv.shared.reserved.0     --------------------------
	.section	.nv.shared.reserved.0,"aw",@nobits
	.weak		__nv_reservedSMEM_offset_0_alias
	.size		__nv_reservedSMEM_offset_0_alias, 0, 64
	.other		__nv_reservedSMEM_offset_0_alias,@"STO_CUDA_RESERVED_SHARED STV_DEFAULT"
__nv_reservedSMEM_offset_0_alias:
	.zero		0
	.zero		64


//--------------------- .nv.constant0._Z16sum_kernel_blockPiS_i --------------------------
	.section	.nv.constant0._Z16sum_kernel_blockPiS_i,"a",@progbits
	.sectionflags	@""
	.align	4
.nv.constant0._Z16sum_kernel_blockPiS_i:
	.zero		916


//--------------------- SYMBOLS --------------------------

	.type		.nv.reservedSmem.offset0,@object
	.size		.nv.reservedSmem.offset0,0x4
	.type		.nv.reservedSmem.cap,@object
	.size		.nv.reservedSmem.cap,0x4
